	.headerflags	@"EF_CUDA_TEXMODE_UNIFIED EF_CUDA_64BIT_ADDRESS EF_CUDA_ACCELERATORS EF_CUDA_SM90 EF_CUDA_VIRTUAL_SM(EF_CUDA_SM90)"
	.elftype	@"ET_EXEC"


//--------------------- .nv.info                  --------------------------
	.section	.nv.info,"",@"SHT_CUDA_INFO"
	.align	4


	//----- nvinfo : EIATTR_REGCOUNT
	.align		4
        /*0000*/ 	.byte	0x04, 0x2f
        /*0002*/ 	.short	(.L_2 - .L_1)
	.align		4
.L_1:
        /*0004*/ 	.word	index@(triton_per_fused__native_batch_norm_legit_convolution_relu_30)
        /*0008*/ 	.word	0x00000017


	//----- nvinfo : EIATTR_MIN_STACK_SIZE
	.align		4
.L_2:
        /*000c*/ 	.byte	0x04, 0x12
        /*000e*/ 	.short	(.L_4 - .L_3)
	.align		4
.L_3:
        /*0010*/ 	.word	index@(triton_per_fused__native_batch_norm_legit_convolution_relu_30)
        /*0014*/ 	.word	0x00000000


	//----- nvinfo : EIATTR_FRAME_SIZE
	.align		4
.L_4:
        /*0018*/ 	.byte	0x04, 0x11
        /*001a*/ 	.short	(.L_6 - .L_5)
	.align		4
.L_5:
        /*001c*/ 	.word	index@(triton_per_fused__native_batch_norm_legit_convolution_relu_30)
        /*0020*/ 	.word	0x00000000


	//----- nvinfo : EIATTR_MIN_STACK_SIZE
	.align		4
.L_6:
        /*0024*/ 	.byte	0x04, 0x12
        /*0026*/ 	.short	(.L_8 - .L_7)
	.align		4
.L_7:
        /*0028*/ 	.word	index@(triton_per_fused__native_batch_norm_legit_convolution_relu_30)
        /*002c*/ 	.word	0x00000000
.L_8:


//--------------------- .nv.info.triton_per_fused__native_batch_norm_legit_convolution_relu_30 --------------------------
	.section	.nv.info.triton_per_fused__native_batch_norm_legit_convolution_relu_30,"",@"SHT_CUDA_INFO"
	.sectionflags	@""
	.align	4


	//----- nvinfo : EIATTR_CUDA_API_VERSION
	.align		4
        /*0000*/ 	.byte	0x04, 0x37
        /*0002*/ 	.short	(.L_10 - .L_9)
.L_9:
        /*0004*/ 	.word	0x0000007c


	//----- nvinfo : EIATTR_KPARAM_INFO
	.align		4
.L_10:
        /*0008*/ 	.byte	0x04, 0x17
        /*000a*/ 	.short	(.L_12 - .L_11)
.L_11:
        /*000c*/ 	.word	0x00000000
        /*0010*/ 	.short	0x0006
        /*0012*/ 	.short	0x002c
        /*0014*/ 	.byte	0x00, 0xf0, 0x11, 0x00


	//----- nvinfo : EIATTR_KPARAM_INFO
	.align		4
.L_12:
        /*0018*/ 	.byte	0x04, 0x17
        /*001a*/ 	.short	(.L_14 - .L_13)
.L_13:
        /*001c*/ 	.word	0x00000000
        /*0020*/ 	.short	0x0005
        /*0022*/ 	.short	0x0028
        /*0024*/ 	.byte	0x00, 0xf0, 0x11, 0x00


	//----- nvinfo : EIATTR_KPARAM_INFO
	.align		4
.L_14:
        /*0028*/ 	.byte	0x04, 0x17
        /*002a*/ 	.short	(.L_16 - .L_15)
.L_15:
        /*002c*/ 	.word	0x00000000
        /*0030*/ 	.short	0x0004
        /*0032*/ 	.short	0x0020
        /*0034*/ 	.byte	0x00, 0xf4, 0x21, 0x00


	//----- nvinfo : EIATTR_KPARAM_INFO
	.align		4
.L_16:
        /*0038*/ 	.byte	0x04, 0x17
        /*003a*/ 	.short	(.L_18 - .L_17)
.L_17:
        /*003c*/ 	.word	0x00000000
        /*0040*/ 	.short	0x0003
        /*0042*/ 	.short	0x0018
        /*0044*/ 	.byte	0x00, 0xf4, 0x21, 0x00


	//----- nvinfo : EIATTR_KPARAM_INFO
	.align		4
.L_18:
        /*0048*/ 	.byte	0x04, 0x17
        /*004a*/ 	.short	(.L_20 - .L_19)
.L_19:
        /*004c*/ 	.word	0x00000000
        /*0050*/ 	.short	0x0002
        /*0052*/ 	.short	0x0010
        /*0054*/ 	.byte	0x00, 0xf4, 0x21, 0x00


	//----- nvinfo : EIATTR_KPARAM_INFO
	.align		4
.L_20:
        /*0058*/ 	.byte	0x04, 0x17
        /*005a*/ 	.short	(.L_22 - .L_21)
.L_21:
        /*005c*/ 	.word	0x00000000
        /*0060*/ 	.short	0x0001
        /*0062*/ 	.short	0x0008
        /*0064*/ 	.byte	0x00, 0xf4, 0x21, 0x00


	//----- nvinfo : EIATTR_KPARAM_INFO
	.align		4
.L_22:
        /*0068*/ 	.byte	0x04, 0x17
        /*006a*/ 	.short	(.L_24 - .L_23)
.L_23:
        /*006c*/ 	.word	0x00000000
        /*0070*/ 	.short	0x0000
        /*0072*/ 	.short	0x0000
        /*0074*/ 	.byte	0x00, 0xf4, 0x21, 0x00


	//----- nvinfo : EIATTR_SPARSE_MMA_MASK
	.align		4
.L_24:
        /*0078*/ 	.byte	0x03, 0x50
        /*007a*/ 	.short	0x0000


	//----- nvinfo : EIATTR_MAXREG_COUNT
	.align		4
        /*007c*/ 	.byte	0x03, 0x1b
        /*007e*/ 	.short	0x00ff


	//----- nvinfo : EIATTR_COOP_GROUP_MASK_REGIDS
	.align		4
        /*0080*/ 	.byte	0x04, 0x29
        /*0082*/ 	.short	(.L_26 - .L_25)


	//   ....[0]....
.L_25:
        /*0084*/ 	.word	0xffffffff


	//   ....[1]....
        /*0088*/ 	.word	0xffffffff


	//   ....[2]....
        /*008c*/ 	.word	0xffffffff


	//   ....[3]....
        /*0090*/ 	.word	0xffffffff


	//   ....[4]....
        /*0094*/ 	.word	0xffffffff


	//   ....[5]....
        /*0098*/ 	.word	0xffffffff


	//   ....[6]....
        /*009c*/ 	.word	0xffffffff


	//   ....[7]....
        /*00a0*/ 	.word	0xffffffff


	//   ....[8]....
        /*00a4*/ 	.word	0xffffffff


	//   ....[9]....
        /*00a8*/ 	.word	0xffffffff


	//   ....[10]....
        /*00ac*/ 	.word	0xffffffff


	//   ....[11]....
        /*00b0*/ 	.word	0xffffffff


	//   ....[12]....
        /*00b4*/ 	.word	0xffffffff


	//   ....[13]....
        /*00b8*/ 	.word	0xffffffff


	//   ....[14]....
        /*00bc*/ 	.word	0xffffffff


	//   ....[15]....
        /*00c0*/ 	.word	0xffffffff


	//----- nvinfo : EIATTR_COOP_GROUP_INSTR_OFFSETS
	.align		4
.L_26:
        /*00c4*/ 	.byte	0x04, 0x28
        /*00c6*/ 	.short	(.L_28 - .L_27)


	//   ....[0]....
.L_27:
        /*00c8*/ 	.word	0x000001e0


	//   ....[1]....
        /*00cc*/ 	.word	0x00000200


	//   ....[2]....
        /*00d0*/ 	.word	0x00000220


	//   ....[3]....
        /*00d4*/ 	.word	0x00000240


	//   ....[4]....
        /*00d8*/ 	.word	0x00000260


	//   ....[5]....
        /*00dc*/ 	.word	0x00000280


	//   ....[6]....
        /*00e0*/ 	.word	0x000002a0


	//   ....[7]....
        /*00e4*/ 	.word	0x000002c0


	//   ....[8]....
        /*00e8*/ 	.word	0x00000340


	//   ....[9]....
        /*00ec*/ 	.word	0x00000380


	//   ....[10]....
        /*00f0*/ 	.word	0x000003c0


	//   ....[11]....
        /*00f4*/ 	.word	0x000003e0


	//   ....[12]....
        /*00f8*/ 	.word	0x00000400


	//   ....[13]....
        /*00fc*/ 	.word	0x00000430


	//   ....[14]....
        /*0100*/ 	.word	0x00000450


	//   ....[15]....
        /*0104*/ 	.word	0x00000490


	//----- nvinfo : EIATTR_EXIT_INSTR_OFFSETS
	.align		4
.L_28:
        /*0108*/ 	.byte	0x04, 0x1c
        /*010a*/ 	.short	(.L_30 - .L_29)


	//   ....[0]....
.L_29:
        /*010c*/ 	.word	0x00000580


	//   ....[1]....
        /*0110*/ 	.word	0x000005a0


	//----- nvinfo : EIATTR_REQNTID
	.align		4
.L_30:
        /*0114*/ 	.byte	0x04, 0x10
        /*0116*/ 	.short	(.L_32 - .L_31)
.L_31:
        /*0118*/ 	.word	0x00000040
        /*011c*/ 	.word	0x00000001
        /*0120*/ 	.word	0x00000001


	//----- nvinfo : EIATTR_CBANK_PARAM_SIZE
	.align		4
.L_32:
        /*0124*/ 	.byte	0x03, 0x19
        /*0126*/ 	.short	0x0030


	//----- nvinfo : EIATTR_PARAM_CBANK
	.align		4
        /*0128*/ 	.byte	0x04, 0x0a
        /*012a*/ 	.short	(.L_34 - .L_33)
	.align		4
.L_33:
        /*012c*/ 	.word	index@(.nv.constant0.triton_per_fused__native_batch_norm_legit_convolution_relu_30)
        /*0130*/ 	.short	0x0210
        /*0132*/ 	.short	0x0030


	//----- nvinfo : EIATTR_SW_WAR
	.align		4
.L_34:
        /*0134*/ 	.byte	0x04, 0x36
        /*0136*/ 	.short	(.L_36 - .L_35)
.L_35:
        /*0138*/ 	.word	0x00000008
.L_36:


//--------------------- .nv.callgraph             --------------------------
	.section	.nv.callgraph,"",@"SHT_CUDA_CALLGRAPH"
	.align	4
	.sectionentsize	8
	.align		4
        /*0000*/ 	.word	0x00000000
	.align		4
        /*0004*/ 	.word	0xffffffff
	.align		4
        /*0008*/ 	.word	0x00000000
	.align		4
        /*000c*/ 	.word	0xfffffffe
	.align		4
        /*0010*/ 	.word	0x00000000
	.align		4
        /*0014*/ 	.word	0xfffffffd
	.align		4
        /*0018*/ 	.word	0x00000000
	.align		4
        /*001c*/ 	.word	0xfffffffc


//--------------------- .nv.constant4             --------------------------
	.section	.nv.constant4,"a",@progbits
	.align	8
	.align		8
.nv.constant4:
        /*0000*/ 	.dword	_$_str


//--------------------- .text.triton_per_fused__native_batch_norm_legit_convolution_relu_30 --------------------------
	.section	.text.triton_per_fused__native_batch_norm_legit_convolution_relu_30,"ax",@progbits
	.align	128
        .global         triton_per_fused__native_batch_norm_legit_convolution_relu_30
        .type           triton_per_fused__native_batch_norm_legit_convolution_relu_30,@function
        .size           triton_per_fused__native_batch_norm_legit_convolution_relu_30,(.L_x_1 - triton_per_fused__native_batch_norm_legit_convolution_relu_30)
        .other          triton_per_fused__native_batch_norm_legit_convolution_relu_30,@"STO_CUDA_ENTRY STV_DEFAULT"
triton_per_fused__native_batch_norm_legit_convolution_relu_30:
.text.triton_per_fused__native_batch_norm_legit_convolution_relu_30:
[----:B------:R-:W0:Y:S02]  /*0000*/  LDC R1, c[0x0][0x28] ;  /* 0x00000a00ff017b82 */ /* 0x000e240000000800 */
[----:B------:R-:W1:Y:S01]  /*0010*/  S2R R0, SR_CTAID.X ;  /* 0x0000000000007919 */ /* 0x000e620000002500 */
[----:B------:R-:W2:Y:S01]  /*0020*/  LDC.64 R2, c[0x0][0x210] ;  /* 0x00008400ff027b82 */ /* 0x000ea20000000a00 */
[----:B------:R-:W-:Y:S01]  /*0030*/  ULDC.64 UR4, c[0x0][0x208] ;  /* 0x0000820000047ab9 */ /* 0x000fe20000000a00 */
[----:B------:R-:W-:Y:S01]  /*0040*/  MOV R10, RZ ;  /* 0x000000ff000a7202 */ /* 0x000fe20000000f00 */
[----:B------:R-:W3:Y:S05]  /*0050*/  S2R R16, SR_TID.X ;  /* 0x0000000000107919 */ /* 0x000eea0000002100 */
[----:B------:R-:W4:Y:S01]  /*0060*/  LDC.64 R8, c[0x0][0x218] ;  /* 0x00008600ff087b82 */ /* 0x000f220000000a00 */
[----:B-1----:R-:W-:-:S02]  /*0070*/  SHF.R.S32.HI R7, RZ, 0x1f, R0 ;  /* 0x0000001fff077819 */ /* 0x002fc40000011400 */
[----:B------:R-:W-:Y:S02]  /*0080*/  ISETP.GE.AND P0, PT, R0, 0x800, PT ;  /* 0x000008000000780c */ /* 0x000fe40003f06270 */
[----:B---3--:R-:W-:Y:S02]  /*0090*/  LOP3.LUT R5, R16, 0xf, RZ, 0xc0, !PT ;  /* 0x0000000f10057812 */ /* 0x008fe400078ec0ff */
[----:B------:R-:W-:Y:S02]  /*00a0*/  LEA.HI R7, R7, R0, RZ, 0x9 ;  /* 0x0000000007077211 */ /* 0x000fe400078f48ff */
[----:B------:R-:W-:Y:S01]  /*00b0*/  LEA R4, R0, R5, 0x4 ;  /* 0x0000000500047211 */ /* 0x000fe200078e20ff */
[----:B------:R-:W-:Y:S01]  /*00c0*/  HFMA2.MMA R5, -RZ, RZ, 0, 0 ;  /* 0x00000000ff057435 */ /* 0x000fe200000001ff */
[----:B------:R-:W-:-:S03]  /*00d0*/  LOP3.LUT R7, R7, 0xfffffe00, RZ, 0xc0, !PT ;  /* 0xfffffe0007077812 */ /* 0x000fc600078ec0ff */
[----:B--2---:R-:W-:Y:S01]  /*00e0*/  IMAD.WIDE R2, R4, 0x4, R2 ;  /* 0x0000000404027825 */ /* 0x004fe200078e0202 */
[----:B------:R-:W-:-:S05]  /*00f0*/  IADD3 R7, -R7, R0, RZ ;  /* 0x0000000007077210 */ /* 0x000fca0007ffe1ff */
[----:B------:R-:W2:Y:S01]  /*0100*/  @!P0 LDG.E R5, desc[UR4][R2.64] ;  /* 0x0000000402058981 */ /* 0x000ea2000c1e1900 */
[----:B----4-:R-:W-:Y:S01]  /*0110*/  IMAD.WIDE R8, R7, 0x4, R8 ;  /* 0x0000000407087825 */ /* 0x010fe200078e0208 */
[----:B------:R-:W-:-:S04]  /*0120*/  CS2R R6, SRZ ;  /* 0x0000000000067805 */ /* 0x000fc8000001ff00 */
[----:B------:R-:W3:Y:S04]  /*0130*/  @!P0 LDG.E.EL R10, desc[UR4][R8.64] ;  /* 0x00000004080a8981 */ /* 0x000ee8000c2e1900 */
[----:B------:R-:W4:Y:S04]  /*0140*/  @!P0 LDG.E R6, desc[UR4][R2.64] ;  /* 0x0000000402068981 */ /* 0x000f28000c1e1900 */
[----:B------:R-:W5:Y:S01]  /*0150*/  @!P0 LDG.E.EL R7, desc[UR4][R8.64] ;  /* 0x0000000408078981 */ /* 0x000f62000c2e1900 */
[----:B------:R-:W-:Y:S01]  /*0160*/  HFMA2.MMA R20, -RZ, RZ, 1.375, 0 ;  /* 0x3d800000ff147435 */ /* 0x000fe200000001ff */
[----:B------:R-:W-:-:S04]  /*0170*/  LOP3.LUT P1, RZ, R16, 0x3f, RZ, 0xc0, !PT ;  /* 0x0000003f10ff7812 */ /* 0x000fc8000782c0ff */
[----:B------:R-:W-:Y:S02]  /*0180*/  ISETP.LT.AND P1, PT, R0, 0x800, !P1 ;  /* 0x000008000000780c */ /* 0x000fe40004f21270 */
[----:B--2---:R-:W-:-:S05]  /*0190*/  SEL R5, R5, RZ, !P0 ;  /* 0x000000ff05057207 */ /* 0x004fca0004000000 */
[----:B---3--:R-:W-:Y:S01]  /*01a0*/  FADD R5, R5, R10 ;  /* 0x0000000a05057221 */ /* 0x008fe20000000000 */
[----:B----4-:R-:W-:-:S04]  /*01b0*/  SEL R6, R6, RZ, !P0 ;  /* 0x000000ff06067207 */ /* 0x010fc80004000000 */
[----:B------:R-:W-:Y:S01]  /*01c0*/  FSEL R10, R5, RZ, !P0 ;  /* 0x000000ff050a7208 */ /* 0x000fe20004000000 */
[----:B-----5:R-:W-:-:S04]  /*01d0*/  FADD R6, R6, R7 ;  /* 0x0000000706067221 */ /* 0x020fc80000000000 */
[----:B------:R-:W1:Y:S01]  /*01e0*/  SHFL.BFLY PT, R11, R10, 0x8, 0x1f ;  /* 0x0d001f000a0b7f89 */ /* 0x000e6200000e0000 */
[----:B------:R-:W-:-:S05]  /*01f0*/  FSEL R7, R6, RZ, !P0 ;  /* 0x000000ff06077208 */ /* 0x000fca0004000000 */
[----:B------:R-:W2:Y:S01]  /*0200*/  SHFL.BFLY PT, R14, R7, 0x8, 0x1f ;  /* 0x0d001f00070e7f89 */ /* 0x000ea200000e0000 */
[----:B-1----:R-:W-:-:S05]  /*0210*/  FADD R11, R10, R11 ;  /* 0x0000000b0a0b7221 */ /* 0x002fca0000000000 */
[----:B------:R-:W1:Y:S01]  /*0220*/  SHFL.BFLY PT, R12, R11, 0x4, 0x1f ;  /* 0x0c801f000b0c7f89 */ /* 0x000e6200000e0000 */
[----:B--2---:R-:W-:-:S05]  /*0230*/  FADD R14, R7, R14 ;  /* 0x0000000e070e7221 */ /* 0x004fca0000000000 */
        /* <DEDUP_REMOVED lines=9> */
[----:B-1----:R-:W-:-:S04]  /*02d0*/  FADD R8, R9, R8 ;  /* 0x0000000809087221 */ /* 0x002fc80000000000 */
[----:B------:R-:W-:-:S04]  /*02e0*/  FFMA R8, R8, -0.0625, R5 ;  /* 0xbd80000008087823 */ /* 0x000fc80000000005 */
[----:B------:R-:W-:Y:S01]  /*02f0*/  FMUL R11, R8, R8 ;  /* 0x00000008080b7220 */ /* 0x000fe20000400000 */
[----:B--2---:R-:W-:-:S04]  /*0300*/  FADD R7, R10, R7 ;  /* 0x000000070a077221 */ /* 0x004fc80000000000 */
[----:B------:R-:W-:Y:S01]  /*0310*/  FSEL R11, R11, RZ, !P0 ;  /* 0x000000ff0b0b7208 */ /* 0x000fe20004000000 */
[----:B------:R-:W-:-:S04]  /*0320*/  FMUL R7, R7, 0.0625 ;  /* 0x3d80000007077820 */ /* 0x000fc80000400000 */
[----:B------:R-:W-:Y:S01]  /*0330*/  FADD R6, R6, -R7 ;  /* 0x8000000706067221 */ /* 0x000fe20000000000 */
[----:B------:R-:W1:Y:S03]  /*0340*/  SHFL.BFLY PT, R12, R11, 0x8, 0x1f ;  /* 0x0d001f000b0c7f89 */ /* 0x000e6600000e0000 */
[----:B------:R-:W-:-:S05]  /*0350*/  FMUL R6, R6, R6 ;  /* 0x0000000606067220 */ /* 0x000fca0000400000 */
[----:B------:R-:W-:Y:S02]  /*0360*/  FSEL R6, R6, RZ, !P0 ;  /* 0x000000ff06067208 */ /* 0x000fe40004000000 */
[----:B------:R-:W-:-:S03]  /*0370*/  LOP3.LUT P0, RZ, R16, 0x30, RZ, 0xc0, !PT ;  /* 0x0000003010ff7812 */ /* 0x000fc6000780c0ff */
[----:B------:R-:W2:Y:S01]  /*0380*/  SHFL.BFLY PT, R13, R6, 0x8, 0x1f ;  /* 0x0d001f00060d7f89 */ /* 0x000ea200000e0000 */
[----:B------:R-:W-:Y:S01]  /*0390*/  ISETP.LT.AND P0, PT, R0, 0x800, !P0 ;  /* 0x000008000000780c */ /* 0x000fe20004701270 */
[----:B-1----:R-:W-:-:S12]  /*03a0*/  FADD R12, R11, R12 ;  /* 0x0000000c0b0c7221 */ /* 0x002fd80000000000 */
[----:B------:R-:W-:Y:S04]  /*03b0*/  @P0 STG.E desc[UR4][R2.64], R5 ;  /* 0x0000000502000986 */ /* 0x000fe8000c101904 */
[----:B------:R-:W1:Y:S01]  /*03c0*/  SHFL.BFLY PT, R9, R12, 0x4, 0x1f ;  /* 0x0c801f000c097f89 */ /* 0x000e6200000e0000 */
[----:B--2---:R-:W-:-:S05]  /*03d0*/  FADD R13, R6, R13 ;  /* 0x0000000d060d7221 */ /* 0x004fca0000000000 */
[----:B------:R-:W2:Y:S01]  /*03e0*/  SHFL.BFLY PT, R14, R13, 0x4, 0x1f ;  /* 0x0c801f000d0e7f89 */ /* 0x000ea200000e0000 */
[----:B-1----:R-:W-:-:S05]  /*03f0*/  FADD R9, R12, R9 ;  /* 0x000000090c097221 */ /* 0x002fca0000000000 */
[----:B------:R-:W1:Y:S01]  /*0400*/  SHFL.BFLY PT, R10, R9, 0x2, 0x1f ;  /* 0x0c401f00090a7f89 */ /* 0x000e6200000e0000 */
[----:B--2---:R-:W-:Y:S02]  /*0410*/  FADD R11, R13, R14 ;  /* 0x0000000e0d0b7221 */ /* 0x004fe40000000000 */
[----:B------:R-:W2:Y:S03]  /*0420*/  LDC.64 R12, c[0x0][0x228] ;  /* 0x00008a00ff0c7b82 */ /* 0x000ea60000000a00 */
[----:B------:R-:W3:Y:S01]  /*0430*/  SHFL.BFLY PT, R14, R11, 0x2, 0x1f ;  /* 0x0c401f000b0e7f89 */ /* 0x000ee200000e0000 */
[----:B-1----:R-:W-:-:S05]  /*0440*/  FADD R17, R9, R10 ;  /* 0x0000000a09117221 */ /* 0x002fca0000000000 */
[----:B------:R-:W1:Y:S01]  /*0450*/  SHFL.BFLY PT, R10, R17, 0x1, 0x1f ;  /* 0x0c201f00110a7f89 */ /* 0x000e6200000e0000 */
[----:B--2---:R-:W-:-:S04]  /*0460*/  IMAD.WIDE R12, R4, 0x4, R12 ;  /* 0x00000004040c7825 */ /* 0x004fc800078e020c */
[----:B---3--:R-:W-:Y:S02]  /*0470*/  FADD R6, R11, R14 ;  /* 0x0000000e0b067221 */ /* 0x008fe40000000000 */
[----:B------:R-:W2:Y:S03]  /*0480*/  LDC.64 R14, c[0x0][0x230] ;  /* 0x00008c00ff0e7b82 */ /* 0x000ea60000000a00 */
[----:B------:R-:W3:Y:S01]  /*0490*/  SHFL.BFLY PT, R19, R6, 0x1, 0x1f ;  /* 0x0c201f0006137f89 */ /* 0x000ee200000e0000 */
[----:B-1----:R-:W-:-:S04]  /*04a0*/  FADD R10, R17, R10 ;  /* 0x0000000a110a7221 */ /* 0x002fc80000000000 */
[----:B------:R-:W-:Y:S02]  /*04b0*/  FFMA R18, R10, R20, 9.9999997473787516356e-06 ;  /* 0x3727c5ac0a127423 */ /* 0x000fe40000000014 */
[----:B------:R-:W1:Y:S02]  /*04c0*/  LDC.64 R10, c[0x0][0x220] ;  /* 0x00008800ff0a7b82 */ /* 0x000e640000000a00 */
[----:B------:R-:W4:Y:S01]  /*04d0*/  MUFU.RSQ R9, R18 ;  /* 0x0000001200097308 */ /* 0x000f220000001400 */
[----:B--2---:R-:W-:-:S04]  /*04e0*/  IMAD.WIDE R14, R0, 0x4, R14 ;  /* 0x00000004000e7825 */ /* 0x004fc800078e020e */
[----:B---3--:R-:W-:-:S04]  /*04f0*/  FADD R19, R6, R19 ;  /* 0x0000001306137221 */ /* 0x008fc80000000000 */
[----:B------:R-:W-:-:S06]  /*0500*/  FFMA R19, R19, R20, 9.9999997473787516356e-06 ;  /* 0x3727c5ac13137423 */ /* 0x000fcc0000000014 */
[----:B------:R-:W2:Y:S01]  /*0510*/  MUFU.RSQ R19, R19 ;  /* 0x0000001300137308 */ /* 0x000ea20000001400 */
[----:B----4-:R-:W-:-:S05]  /*0520*/  FMUL R9, R8, R9 ;  /* 0x0000000908097220 */ /* 0x010fca0000400000 */
[----:B------:R-:W-:Y:S01]  /*0530*/  FSETP.GEU.AND P2, PT, R9, RZ, PT ;  /* 0x000000ff0900720b */ /* 0x000fe20003f4e000 */
[----:B-1----:R-:W-:-:S03]  /*0540*/  IMAD.WIDE R10, R0, 0x4, R10 ;  /* 0x00000004000a7825 */ /* 0x002fc600078e020a */
[----:B------:R-:W-:-:S05]  /*0550*/  FSEL R9, R9, RZ, P2 ;  /* 0x000000ff09097208 */ /* 0x000fca0001000000 */
[----:B------:R1:W-:Y:S04]  /*0560*/  @P0 STG.E desc[UR4][R12.64], R9 ;  /* 0x000000090c000986 */ /* 0x0003e8000c101904 */
[----:B--2---:R1:W-:Y:S01]  /*0570*/  @P1 STG.E desc[UR4][R14.64], R19 ;  /* 0x000000130e001986 */ /* 0x0043e2000c101904 */
[----:B------:R-:W-:Y:S05]  /*0580*/  @!P1 EXIT ;  /* 0x000000000000994d */ /* 0x000fea0003800000 */
[----:B------:R-:W-:Y:S01]  /*0590*/  STG.E desc[UR4][R10.64], R7 ;  /* 0x000000070a007986 */ /* 0x000fe2000c101904 */
[----:B------:R-:W-:Y:S05]  /*05a0*/  EXIT ;  /* 0x000000000000794d */ /* 0x000fea0003800000 */
.L_x_0:
[----:B------:R-:W-:-:S00]  /*05b0*/  BRA `(.L_x_0) ;  /* 0xfffffffc00fc7947 */ /* 0x000fc0000383ffff */
[----:B------:R-:W-:-:S00]  /*05c0*/  NOP ;  /* 0x0000000000007918 */ /* 0x000fc00000000000 */
        /* <DEDUP_REMOVED lines=11> */
.L_x_1:


//--------------------- .nv.global.init           --------------------------
	.section	.nv.global.init,"aw",@progbits
.nv.global.init:
	.type		_$_str,@object
	.size		_$_str,(.L_0 - _$_str)
_$_str:
        /*0000*/ 	.byte	0x5f, 0x5f, 0x43, 0x55, 0x44, 0x41, 0x5f, 0x46, 0x54, 0x5a, 0x00
.L_0:


//--------------------- .nv.constant0.triton_per_fused__native_batch_norm_legit_convolution_relu_30 --------------------------
	.section	.nv.constant0.triton_per_fused__native_batch_norm_legit_convolution_relu_30,"a",@progbits
	.sectionflags	@""
	.align	4
.nv.constant0.triton_per_fused__native_batch_norm_legit_convolution_relu_30:
	.zero		576
